//
// Generated by NVIDIA NVVM Compiler
//
// Compiler Build ID: CL-36424714
// Cuda compilation tools, release 13.0, V13.0.88
// Based on NVVM 20.0.0
//

.version 9.0
.target sm_100
.address_size 64

	// .globl	_Z9reductionPfS_j
// _ZZ9reductionPfS_jE5sdata has been demoted

.visible .entry _Z9reductionPfS_j(
	.param .u64 .ptr .align 1 _Z9reductionPfS_j_param_0,
	.param .u64 .ptr .align 1 _Z9reductionPfS_j_param_1,
	.param .u32 _Z9reductionPfS_j_param_2
)
{
	.reg .pred 	%p<14>;
	.reg .b32 	%r<10>;
	.reg .b32 	%f<40>;
	.reg .b64 	%rd<11>;
	// demoted variable
	.shared .align 4 .b8 _ZZ9reductionPfS_jE5sdata[4096];
	ld.param.u64 	%rd2, [_Z9reductionPfS_j_param_0];
	ld.param.u64 	%rd3, [_Z9reductionPfS_j_param_1];
	ld.param.u32 	%r6, [_Z9reductionPfS_j_param_2];
	cvta.to.global.u64 	%rd1, %rd3;
	mov.u32 	%r1, %tid.x;
	mov.u32 	%r2, %ctaid.x;
	shl.b32 	%r7, %r2, 10;
	or.b32  	%r3, %r7, %r1;
	setp.ge.u32 	%p1, %r3, %r6;
	mov.f32 	%f38, 0f00000000;
	@%p1 bra 	$L__BB0_2;
	mul.wide.u32 	%rd4, %r3, 4;
	add.s64 	%rd5, %rd1, %rd4;
	ld.global.f32 	%f38, [%rd5];
$L__BB0_2:
	shl.b32 	%r8, %r1, 2;
	mov.u32 	%r9, _ZZ9reductionPfS_jE5sdata;
	add.s32 	%r4, %r9, %r8;
	st.shared.f32 	[%r4], %f38;
	add.s32 	%r5, %r3, 512;
	setp.ge.u32 	%p2, %r5, %r6;
	mov.f32 	%f39, 0f00000000;
	@%p2 bra 	$L__BB0_4;
	mul.wide.u32 	%rd6, %r5, 4;
	add.s64 	%rd7, %rd1, %rd6;
	ld.global.f32 	%f39, [%rd7];
$L__BB0_4:
	st.shared.f32 	[%r4+2048], %f39;
	bar.sync 	0;
	setp.gt.u32 	%p3, %r1, 511;
	@%p3 bra 	$L__BB0_6;
	ld.shared.f32 	%f7, [%r4+2048];
	ld.shared.f32 	%f8, [%r4];
	add.f32 	%f9, %f7, %f8;
	st.shared.f32 	[%r4], %f9;
$L__BB0_6:
	bar.sync 	0;
	setp.gt.u32 	%p4, %r1, 255;
	@%p4 bra 	$L__BB0_8;
	ld.shared.f32 	%f10, [%r4+1024];
	ld.shared.f32 	%f11, [%r4];
	add.f32 	%f12, %f10, %f11;
	st.shared.f32 	[%r4], %f12;
$L__BB0_8:
	bar.sync 	0;
	setp.gt.u32 	%p5, %r1, 127;
	@%p5 bra 	$L__BB0_10;
	ld.shared.f32 	%f13, [%r4+512];
	ld.shared.f32 	%f14, [%r4];
	add.f32 	%f15, %f13, %f14;
	st.shared.f32 	[%r4], %f15;
$L__BB0_10:
	bar.sync 	0;
	setp.gt.u32 	%p6, %r1, 63;
	@%p6 bra 	$L__BB0_12;
	ld.shared.f32 	%f16, [%r4+256];
	ld.shared.f32 	%f17, [%r4];
	add.f32 	%f18, %f16, %f17;
	st.shared.f32 	[%r4], %f18;
$L__BB0_12:
	bar.sync 	0;
	setp.gt.u32 	%p7, %r1, 31;
	@%p7 bra 	$L__BB0_14;
	ld.shared.f32 	%f19, [%r4+128];
	ld.shared.f32 	%f20, [%r4];
	add.f32 	%f21, %f19, %f20;
	st.shared.f32 	[%r4], %f21;
$L__BB0_14:
	bar.sync 	0;
	setp.gt.u32 	%p8, %r1, 15;
	@%p8 bra 	$L__BB0_16;
	ld.shared.f32 	%f22, [%r4+64];
	ld.shared.f32 	%f23, [%r4];
	add.f32 	%f24, %f22, %f23;
	st.shared.f32 	[%r4], %f24;
$L__BB0_16:
	bar.sync 	0;
	setp.gt.u32 	%p9, %r1, 7;
	@%p9 bra 	$L__BB0_18;
	ld.shared.f32 	%f25, [%r4+32];
	ld.shared.f32 	%f26, [%r4];
	add.f32 	%f27, %f25, %f26;
	st.shared.f32 	[%r4], %f27;
$L__BB0_18:
	bar.sync 	0;
	setp.gt.u32 	%p10, %r1, 3;
	@%p10 bra 	$L__BB0_20;
	ld.shared.f32 	%f28, [%r4+16];
	ld.shared.f32 	%f29, [%r4];
	add.f32 	%f30, %f28, %f29;
	st.shared.f32 	[%r4], %f30;
$L__BB0_20:
	bar.sync 	0;
	setp.gt.u32 	%p11, %r1, 1;
	@%p11 bra 	$L__BB0_22;
	ld.shared.f32 	%f31, [%r4+8];
	ld.shared.f32 	%f32, [%r4];
	add.f32 	%f33, %f31, %f32;
	st.shared.f32 	[%r4], %f33;
$L__BB0_22:
	bar.sync 	0;
	setp.ne.s32 	%p12, %r1, 0;
	@%p12 bra 	$L__BB0_24;
	ld.shared.f32 	%f34, [_ZZ9reductionPfS_jE5sdata+4];
	ld.shared.f32 	%f35, [%r4];
	add.f32 	%f36, %f34, %f35;
	st.shared.f32 	[%r4], %f36;
$L__BB0_24:
	setp.ne.s32 	%p13, %r1, 0;
	bar.sync 	0;
	@%p13 bra 	$L__BB0_26;
	ld.shared.f32 	%f37, [_ZZ9reductionPfS_jE5sdata];
	cvta.to.global.u64 	%rd8, %rd2;
	mul.wide.u32 	%rd9, %r2, 4;
	add.s64 	%rd10, %rd8, %rd9;
	st.global.f32 	[%rd10], %f37;
$L__BB0_26:
	ret;

}


// ===== COMPILED SASS (sm_100) =====

	.target	sm_100

	.elftype	@"ET_EXEC"


//--------------------- .note.nv.tkinfo           --------------------------
	.section	.note.nv.tkinfo,"",@"SHT_NOTE"
	.sectionflags	@"SHF_NOTE_NV_TKINFO"
	.tkinfo
        /*0018*/ 	.word	0x00000002
        /*0030*/ 	.string	""
        /*0030*/ 	.string	"ptxas"
        /*0030*/ 	.string	"Cuda compilation tools, release 13.0, V13.0.88"
        /*0030*/ 	.string	"Build cuda_13.0.r13.0/compiler.36424714_0"
        /*0030*/ 	.string	"-arch sm_100 -m 64 "



//--------------------- .note.nv.cuinfo           --------------------------
	.section	.note.nv.cuinfo,"",@"SHT_NOTE"
	.sectionflags	@"SHF_NOTE_NV_CUINFO"
        /*0018*/ 	.short	0x0002
        /*001a*/ 	.short	0x0064
        /*001c*/ 	.short	0x0082
	.zero		2


//--------------------- .nv.info                  --------------------------
	.section	.nv.info,"",@"SHT_CUDA_INFO"
	.align	4


	//----- nvinfo : EIATTR_REGCOUNT
	.align		4
        /*0000*/ 	.byte	0x04, 0x2f
        /*0002*/ 	.short	(.L_1 - .L_0)
	.align		4
.L_0:
        /*0004*/ 	.word	index@(_Z9reductionPfS_j)
        /*0008*/ 	.word	0x0000000d


	//----- nvinfo : EIATTR_FRAME_SIZE
	.align		4
.L_1:
        /*000c*/ 	.byte	0x04, 0x11
        /*000e*/ 	.short	(.L_3 - .L_2)
	.align		4
.L_2:
        /*0010*/ 	.word	index@(_Z9reductionPfS_j)
        /*0014*/ 	.word	0x00000000


	//----- nvinfo : EIATTR_MIN_STACK_SIZE
	.align		4
.L_3:
        /*0018*/ 	.byte	0x04, 0x12
        /*001a*/ 	.short	(.L_5 - .L_4)
	.align		4
.L_4:
        /*001c*/ 	.word	index@(_Z9reductionPfS_j)
        /*0020*/ 	.word	0x00000000
.L_5:


//--------------------- .nv.compat                --------------------------
	.section	.nv.compat,"",@"SHT_CUDA_COMPAT_INFO"
	.align	4
        /*0000*/ 	.byte	0x02, 0x09, 0x00, 0x00, 0x02, 0x02, 0x01, 0x00, 0x02, 0x05, 0x05, 0x00, 0x03, 0x07, 0x01, 0x01
        /*0010*/ 	.byte	0x02, 0x03, 0x00, 0x00, 0x02, 0x06, 0x01, 0x00, 0x04, 0x0b, 0x08, 0x00, 0x09, 0x00, 0x00, 0x00
        /*0020*/ 	.byte	0x00, 0x00, 0x00, 0x00


//--------------------- .nv.info._Z9reductionPfS_j --------------------------
	.section	.nv.info._Z9reductionPfS_j,"",@"SHT_CUDA_INFO"
	.sectionflags	@""
	.align	4


	//----- nvinfo : EIATTR_CUDA_API_VERSION
	.align		4
        /*0000*/ 	.byte	0x04, 0x37
        /*0002*/ 	.short	(.L_7 - .L_6)
.L_6:
        /*0004*/ 	.word	0x00000082


	//----- nvinfo : EIATTR_KPARAM_INFO
	.align		4
.L_7:
        /*0008*/ 	.byte	0x04, 0x17
        /*000a*/ 	.short	(.L_9 - .L_8)
.L_8:
        /*000c*/ 	.word	0x00000000
        /*0010*/ 	.short	0x0002
        /*0012*/ 	.short	0x0010
        /*0014*/ 	.byte	0x00, 0xf0, 0x11, 0x00


	//----- nvinfo : EIATTR_KPARAM_INFO
	.align		4
.L_9:
        /*0018*/ 	.byte	0x04, 0x17
        /*001a*/ 	.short	(.L_11 - .L_10)
.L_10:
        /*001c*/ 	.word	0x00000000
        /*0020*/ 	.short	0x0001
        /*0022*/ 	.short	0x0008
        /*0024*/ 	.byte	0x00, 0xf5, 0x21, 0x00


	//----- nvinfo : EIATTR_KPARAM_INFO
	.align		4
.L_11:
        /*0028*/ 	.byte	0x04, 0x17
        /*002a*/ 	.short	(.L_13 - .L_12)
.L_12:
        /*002c*/ 	.word	0x00000000
        /*0030*/ 	.short	0x0000
        /*0032*/ 	.short	0x0000
        /*0034*/ 	.byte	0x00, 0xf5, 0x21, 0x00


	//----- nvinfo : EIATTR_SPARSE_MMA_MASK
	.align		4
.L_13:
        /*0038*/ 	.byte	0x03, 0x50
        /*003a*/ 	.short	0x0000


	//----- nvinfo : EIATTR_MAXREG_COUNT
	.align		4
        /*003c*/ 	.byte	0x03, 0x1b
        /*003e*/ 	.short	0x00ff


	//----- nvinfo : EIATTR_NUM_BARRIERS
	.align		4
        /*0040*/ 	.byte	0x02, 0x4c
        /*0042*/ 	.byte	0x01
	.zero		1


	//----- nvinfo : EIATTR_MERCURY_ISA_VERSION
	.align		4
        /*0044*/ 	.byte	0x03, 0x5f
        /*0046*/ 	.short	0x0101


	//----- nvinfo : EIATTR_VRC_CTA_INIT_COUNT
	.align		4
        /*0048*/ 	.byte	0x02, 0x4a
	.zero		1
	.zero		1


	//----- nvinfo : EIATTR_EXIT_INSTR_OFFSETS
	.align		4
        /*004c*/ 	.byte	0x04, 0x1c
        /*004e*/ 	.short	(.L_15 - .L_14)


	//   ....[0]....
.L_14:
        /*0050*/ 	.word	0x00000550


	//   ....[1]....
        /*0054*/ 	.word	0x000005a0


	//----- nvinfo : EIATTR_CBANK_PARAM_SIZE
	.align		4
.L_15:
        /*0058*/ 	.byte	0x03, 0x19
        /*005a*/ 	.short	0x0014


	//----- nvinfo : EIATTR_PARAM_CBANK
	.align		4
        /*005c*/ 	.byte	0x04, 0x0a
        /*005e*/ 	.short	(.L_17 - .L_16)
	.align		4
.L_16:
        /*0060*/ 	.word	index@(.nv.constant0._Z9reductionPfS_j)
        /*0064*/ 	.short	0x0380
        /*0066*/ 	.short	0x0014


	//----- nvinfo : EIATTR_SW_WAR
	.align		4
.L_17:
        /*0068*/ 	.byte	0x04, 0x36
        /*006a*/ 	.short	(.L_19 - .L_18)
.L_18:
        /*006c*/ 	.word	0x00000008
.L_19:


//--------------------- .nv.callgraph             --------------------------
	.section	.nv.callgraph,"",@"SHT_CUDA_CALLGRAPH"
	.align	4
	.sectionentsize	8
	.align		4
        /*0000*/ 	.word	0x00000000
	.align		4
        /*0004*/ 	.word	0xffffffff
	.align		4
        /*0008*/ 	.word	0x00000000
	.align		4
        /*000c*/ 	.word	0xfffffffe
	.align		4
        /*0010*/ 	.word	0x00000000
	.align		4
        /*0014*/ 	.word	0xfffffffd
	.align		4
        /*0018*/ 	.word	0x00000000
	.align		4
        /*001c*/ 	.word	0xfffffffc


//--------------------- .text._Z9reductionPfS_j   --------------------------
	.section	.text._Z9reductionPfS_j,"ax",@progbits
	.align	128
        .global         _Z9reductionPfS_j
        .type           _Z9reductionPfS_j,@function
        .size           _Z9reductionPfS_j,(.L_x_1 - _Z9reductionPfS_j)
        .other          _Z9reductionPfS_j,@"STO_CUDA_ENTRY STV_DEFAULT"
_Z9reductionPfS_j:
.text._Z9reductionPfS_j:
[----:B------:R-:W-:Y:S01]  /*0000*/  LDC R1, c[0x0][0x37c] ;  /* 0x0000df00ff017b82 */ /* 0x000fe20000000800 */
[----:B------:R-:W0:Y:S01]  /*0010*/  S2R R0, SR_CTAID.X ;  /* 0x0000000000007919 */ /* 0x000e220000002500 */
[----:B------:R-:W1:Y:S01]  /*0020*/  LDCU UR4, c[0x0][0x390] ;  /* 0x00007200ff0477ac */ /* 0x000e620008000800 */
[----:B------:R-:W-:Y:S01]  /*0030*/  HFMA2 R8, -RZ, RZ, 0, 0 ;  /* 0x00000000ff087431 */ /* 0x000fe200000001ff */
[----:B------:R-:W-:Y:S01]  /*0040*/  MOV R10, RZ ;  /* 0x000000ff000a7202 */ /* 0x000fe20000000f00 */
[----:B------:R-:W2:Y:S01]  /*0050*/  S2R R2, SR_TID.X ;  /* 0x0000000000027919 */ /* 0x000ea20000002100 */
[----:B------:R-:W3:Y:S01]  /*0060*/  LDCU.64 UR6, c[0x0][0x358] ;  /* 0x00006b00ff0677ac */ /* 0x000ee20008000a00 */
[----:B0-----:R-:W-:-:S05]  /*0070*/  IMAD.SHL.U32 R3, R0, 0x400, RZ ;  /* 0x0000040000037824 */ /* 0x001fca00078e00ff */
[----:B--2---:R-:W-:-:S04]  /*0080*/  LOP3.LUT R3, R3, R2, RZ, 0xfc, !PT ;  /* 0x0000000203037212 */ /* 0x004fc800078efcff */
[C---:B-1----:R-:W-:Y:S01]  /*0090*/  ISETP.GE.U32.AND P0, PT, R3.reuse, UR4, PT ;  /* 0x0000000403007c0c */ /* 0x042fe2000bf06070 */
[----:B------:R-:W-:-:S05]  /*00a0*/  VIADD R9, R3, 0x200 ;  /* 0x0000020003097836 */ /* 0x000fca0000000000 */
[----:B------:R-:W-:-:S07]  /*00b0*/  ISETP.GE.U32.AND P1, PT, R9, UR4, PT ;  /* 0x0000000409007c0c */ /* 0x000fce000bf26070 */
[----:B------:R-:W0:Y:S08]  /*00c0*/  @!P0 LDC.64 R4, c[0x0][0x388] ;  /* 0x0000e200ff048b82 */ /* 0x000e300000000a00 */
[----:B------:R-:W1:Y:S01]  /*00d0*/  @!P1 LDC.64 R6, c[0x0][0x388] ;  /* 0x0000e200ff069b82 */ /* 0x000e620000000a00 */
[----:B0-----:R-:W-:-:S05]  /*00e0*/  @!P0 IMAD.WIDE.U32 R4, R3, 0x4, R4 ;  /* 0x0000000403048825 */ /* 0x001fca00078e0004 */
[----:B---3--:R-:W2:Y:S01]  /*00f0*/  @!P0 LDG.E R8, desc[UR6][R4.64] ;  /* 0x0000000604088981 */ /* 0x008ea2000c1e1900 */
[----:B-1----:R-:W-:-:S05]  /*0100*/  @!P1 IMAD.WIDE.U32 R6, R9, 0x4, R6 ;  /* 0x0000000409069825 */ /* 0x002fca00078e0006 */
[----:B------:R-:W3:Y:S01]  /*0110*/  @!P1 LDG.E R10, desc[UR6][R6.64] ;  /* 0x00000006060a9981 */ /* 0x000ee2000c1e1900 */
[----:B------:R-:W0:Y:S01]  /*0120*/  S2UR UR5, SR_CgaCtaId ;  /* 0x00000000000579c3 */ /* 0x000e220000008800 */
[----:B------:R-:W-:Y:S02]  /*0130*/  UMOV UR4, 0x400 ;  /* 0x0000040000047882 */ /* 0x000fe40000000000 */
[----:B0-----:R-:W-:-:S06]  /*0140*/  ULEA UR4, UR5, UR4, 0x18 ;  /* 0x0000000405047291 */ /* 0x001fcc000f8ec0ff */
[C---:B------:R-:W-:Y:S02]  /*0150*/  LEA R3, R2.reuse, UR4, 0x2 ;  /* 0x0000000402037c11 */ /* 0x040fe4000f8e10ff */
[C---:B------:R-:W-:Y:S02]  /*0160*/  ISETP.GT.U32.AND P0, PT, R2.reuse, 0x1ff, PT ;  /* 0x000001ff0200780c */ /* 0x040fe40003f04070 */
[----:B------:R-:W-:Y:S01]  /*0170*/  ISETP.GT.U32.AND P1, PT, R2, 0xff, PT ;  /* 0x000000ff0200780c */ /* 0x000fe20003f24070 */
[----:B--2---:R-:W-:Y:S04]  /*0180*/  STS [R3], R8 ;  /* 0x0000000803007388 */ /* 0x004fe80000000800 */
[----:B---3--:R-:W-:Y:S01]  /*0190*/  STS [R3+0x800], R10 ;  /* 0x0008000a03007388 */ /* 0x008fe20000000800 */
[----:B------:R-:W-:Y:S06]  /*01a0*/  BAR.SYNC.DEFER_BLOCKING 0x0 ;  /* 0x0000000000007b1d */ /* 0x000fec0000010000 */
[----:B------:R-:W-:Y:S04]  /*01b0*/  @!P0 LDS R9, [R3+0x800] ;  /* 0x0008000003098984 */ /* 0x000fe80000000800 */
[----:B------:R-:W0:Y:S02]  /*01c0*/  @!P0 LDS R4, [R3] ;  /* 0x0000000003048984 */ /* 0x000e240000000800 */
[----:B0-----:R-:W-:-:S05]  /*01d0*/  @!P0 FADD R4, R9, R4 ;  /* 0x0000000409048221 */ /* 0x001fca0000000000 */
[----:B------:R-:W-:Y:S01]  /*01e0*/  @!P0 STS [R3], R4 ;  /* 0x0000000403008388 */ /* 0x000fe20000000800 */
[----:B------:R-:W-:Y:S06]  /*01f0*/  BAR.SYNC.DEFER_BLOCKING 0x0 ;  /* 0x0000000000007b1d */ /* 0x000fec0000010000 */
[----:B------:R-:W-:Y:S04]  /*0200*/  @!P1 LDS R5, [R3+0x400] ;  /* 0x0004000003059984 */ /* 0x000fe80000000800 */
[----:B------:R-:W0:Y:S01]  /*0210*/  @!P1 LDS R6, [R3] ;  /* 0x0000000003069984 */ /* 0x000e220000000800 */
[----:B------:R-:W-:Y:S01]  /*0220*/  ISETP.GT.U32.AND P0, PT, R2, 0x7f, PT ;  /* 0x0000007f0200780c */ /* 0x000fe20003f04070 */
        /* <DEDUP_REMOVED lines=41> */
[----:B------:R-:W-:Y:S01]  /*04c0*/  ISETP.NE.AND P1, PT, R2, RZ, PT ;  /* 0x000000ff0200720c */ /* 0x000fe20003f25270 */
[----:B0-----:R-:W-:-:S05]  /*04d0*/  @!P0 FADD R8, R5, R8 ;  /* 0x0000000805088221 */ /* 0x001fca0000000000 */
[----:B------:R-:W-:Y:S01]  /*04e0*/  @!P0 STS [R3], R8 ;  /* 0x0000000803008388 */ /* 0x000fe20000000800 */
[----:B------:R-:W-:Y:S06]  /*04f0*/  BAR.SYNC.DEFER_BLOCKING 0x0 ;  /* 0x0000000000007b1d */ /* 0x000fec0000010000 */
[----:B------:R-:W-:Y:S04]  /*0500*/  @!P1 LDS R2, [UR4+0x4] ;  /* 0x00000404ff029984 */ /* 0x000fe80008000800 */
[----:B------:R-:W0:Y:S02]  /*0510*/  @!P1 LDS R5, [R3] ;  /* 0x0000000003059984 */ /* 0x000e240000000800 */
[----:B0-----:R-:W-:-:S05]  /*0520*/  @!P1 FADD R2, R2, R5 ;  /* 0x0000000502029221 */ /* 0x001fca0000000000 */
[----:B------:R0:W-:Y:S01]  /*0530*/  @!P1 STS [R3], R2 ;  /* 0x0000000203009388 */ /* 0x0001e20000000800 */
[----:B------:R-:W-:Y:S06]  /*0540*/  BAR.SYNC.DEFER_BLOCKING 0x0 ;  /* 0x0000000000007b1d */ /* 0x000fec0000010000 */
[----:B------:R-:W-:Y:S05]  /*0550*/  @P1 EXIT ;  /* 0x000000000000194d */ /* 0x000fea0003800000 */
[----:B------:R-:W1:Y:S01]  /*0560*/  LDS R5, [UR4] ;  /* 0x00000004ff057984 */ /* 0x000e620008000800 */
[----:B0-----:R-:W0:Y:S02]  /*0570*/  LDC.64 R2, c[0x0][0x380] ;  /* 0x0000e000ff027b82 */ /* 0x001e240000000a00 */
[----:B0-----:R-:W-:-:S05]  /*0580*/  IMAD.WIDE.U32 R2, R0, 0x4, R2 ;  /* 0x0000000400027825 */ /* 0x001fca00078e0002 */
[----:B-1----:R-:W-:Y:S01]  /*0590*/  STG.E desc[UR6][R2.64], R5 ;  /* 0x0000000502007986 */ /* 0x002fe2000c101906 */
[----:B------:R-:W-:Y:S05]  /*05a0*/  EXIT ;  /* 0x000000000000794d */ /* 0x000fea0003800000 */
.L_x_0:
[----:B------:R-:W-:-:S00]  /*05b0*/  BRA `(.L_x_0) ;  /* 0xfffffffc00fc7947 */ /* 0x000fc0000383ffff */
[----:B------:R-:W-:-:S00]  /*05c0*/  NOP ;  /* 0x0000000000007918 */ /* 0x000fc00000000000 */
        /* <DEDUP_REMOVED lines=11> */
.L_x_1:


//--------------------- .nv.shared._Z9reductionPfS_j --------------------------
	.section	.nv.shared._Z9reductionPfS_j,"aw",@nobits
	.sectionflags	@""
	.align	4
.nv.shared._Z9reductionPfS_j:
	.zero		5120


//--------------------- .nv.shared.reserved.0     --------------------------
	.section	.nv.shared.reserved.0,"aw",@nobits
	.weak		__nv_reservedSMEM_offset_0_alias
	.size		__nv_reservedSMEM_offset_0_alias, 0, 64
	.other		__nv_reservedSMEM_offset_0_alias,@"STO_CUDA_RESERVED_SHARED STV_DEFAULT"
__nv_reservedSMEM_offset_0_alias:
	.zero		0
	.zero		64


//--------------------- .nv.constant0._Z9reductionPfS_j --------------------------
	.section	.nv.constant0._Z9reductionPfS_j,"a",@progbits
	.sectionflags	@""
	.align	4
.nv.constant0._Z9reductionPfS_j:
	.zero		916


//--------------------- SYMBOLS --------------------------

	.type		.nv.reservedSmem.offset0,@object
	.size		.nv.reservedSmem.offset0,0x4
	.type		.nv.reservedSmem.cap,@object
	.size		.nv.reservedSmem.cap,0x4
